//
// Generated by NVIDIA NVVM Compiler
//
// Compiler Build ID: CL-36424714
// Cuda compilation tools, release 13.0, V13.0.88
// Based on NVVM 20.0.0
//

.version 9.0
.target sm_100
.address_size 64

	// .globl	two_dimensional_median_filter
.extern .func free
(
	.param .b64 free_param_0
)
;
.extern .func  (.param .b64 func_retval0) malloc
(
	.param .b64 malloc_param_0
)
;

.visible .entry two_dimensional_median_filter(
	.param .u64 .ptr .align 1 two_dimensional_median_filter_param_0,
	.param .u64 .ptr .align 1 two_dimensional_median_filter_param_1,
	.param .u32 two_dimensional_median_filter_param_2,
	.param .u32 two_dimensional_median_filter_param_3,
	.param .u32 two_dimensional_median_filter_param_4
)
{
	.reg .pred 	%p<15>;
	.reg .b32 	%r<69>;
	.reg .b32 	%f<11>;
	.reg .b64 	%rd<28>;

	ld.param.u64 	%rd8, [two_dimensional_median_filter_param_0];
	ld.param.u64 	%rd9, [two_dimensional_median_filter_param_1];
	ld.param.u32 	%r41, [two_dimensional_median_filter_param_2];
	ld.param.u32 	%r42, [two_dimensional_median_filter_param_3];
	ld.param.u32 	%r40, [two_dimensional_median_filter_param_4];
	cvta.to.global.u64 	%rd1, %rd9;
	mov.u32 	%r43, %ctaid.x;
	mov.u32 	%r44, %ntid.x;
	mov.u32 	%r45, %tid.x;
	mad.lo.s32 	%r57, %r43, %r44, %r45;
	mov.u32 	%r46, %ctaid.y;
	mov.u32 	%r47, %ntid.y;
	mul.lo.s32 	%r2, %r46, %r47;
	mov.u32 	%r3, %tid.y;
	add.s32 	%r48, %r2, %r3;
	setp.ge.u32 	%p1, %r57, %r41;
	setp.ge.u32 	%p2, %r48, %r42;
	or.pred  	%p3, %p1, %p2;
	@%p3 bra 	$L__BB0_18;
	mul.lo.s32 	%r5, %r42, %r57;
	add.s32 	%r6, %r42, -1;
	mul.lo.s32 	%r7, %r40, %r40;
	mul.wide.u32 	%rd10, %r7, 4;
	{ // callseq 0, 0
	.param .b64 param0;
	st.param.b64 	[param0], %rd10;
	.param .b64 retval0;
	call.uni (retval0), 
	malloc, 
	(
	param0
	);
	ld.param.b64 	%rd11, [retval0];
	} // callseq 0
	setp.lt.s32 	%p4, %r40, 1;
	@%p4 bra 	$L__BB0_11;
	add.s32 	%r8, %r40, %r48;
	add.s32 	%r9, %r48, 1;
	and.b32  	%r10, %r40, 3;
	add.s32 	%r11, %r48, 2;
	add.s32 	%r12, %r48, 3;
	sub.s32 	%r50, %r2, %r8;
	add.s32 	%r13, %r50, %r3;
	add.s64 	%rd3, %rd11, 8;
	add.s64 	%rd4, %rd1, 8;
	add.s32 	%r14, %r40, %r57;
	add.s32 	%r15, %r6, %r40;
	mov.b32 	%r58, 0;
	mov.u32 	%r65, %r58;
$L__BB0_3:
	setp.eq.s32 	%p5, %r10, 0;
	mul.lo.s32 	%r18, %r57, %r15;
	mov.u32 	%r59, %r48;
	@%p5 bra 	$L__BB0_7;
	setp.eq.s32 	%p6, %r10, 1;
	add.s32 	%r52, %r48, %r18;
	mul.wide.s32 	%rd12, %r52, 4;
	add.s64 	%rd5, %rd1, %rd12;
	ld.global.f32 	%f3, [%rd5];
	mul.wide.s32 	%rd13, %r58, 4;
	add.s64 	%rd6, %rd11, %rd13;
	st.f32 	[%rd6], %f3;
	add.s32 	%r65, %r58, 1;
	mov.u32 	%r59, %r9;
	@%p6 bra 	$L__BB0_7;
	setp.eq.s32 	%p7, %r10, 2;
	ld.global.f32 	%f4, [%rd5+4];
	st.f32 	[%rd6+4], %f4;
	add.s32 	%r65, %r58, 2;
	mov.u32 	%r59, %r11;
	@%p7 bra 	$L__BB0_7;
	ld.global.f32 	%f5, [%rd5+8];
	st.f32 	[%rd6+8], %f5;
	add.s32 	%r65, %r58, 3;
	mov.u32 	%r59, %r12;
$L__BB0_7:
	setp.gt.u32 	%p8, %r13, -4;
	@%p8 bra 	$L__BB0_10;
	add.s32 	%r62, %r59, %r18;
$L__BB0_9:
	mul.wide.s32 	%rd14, %r65, 4;
	add.s64 	%rd15, %rd3, %rd14;
	mul.wide.s32 	%rd16, %r62, 4;
	add.s64 	%rd17, %rd4, %rd16;
	ld.global.f32 	%f6, [%rd17+-8];
	st.f32 	[%rd15+-8], %f6;
	ld.global.f32 	%f7, [%rd17+-4];
	st.f32 	[%rd15+-4], %f7;
	ld.global.f32 	%f8, [%rd17];
	st.f32 	[%rd15], %f8;
	ld.global.f32 	%f9, [%rd17+4];
	st.f32 	[%rd15+4], %f9;
	add.s32 	%r65, %r65, 4;
	add.s32 	%r59, %r59, 4;
	add.s32 	%r62, %r62, 4;
	setp.lt.s32 	%p9, %r59, %r8;
	@%p9 bra 	$L__BB0_9;
$L__BB0_10:
	add.s32 	%r57, %r57, 1;
	setp.lt.s32 	%p10, %r57, %r14;
	mov.u32 	%r58, %r65;
	@%p10 bra 	$L__BB0_3;
$L__BB0_11:
	setp.lt.u32 	%p11, %r7, 2;
	@%p11 bra 	$L__BB0_17;
	mov.b32 	%r66, 1;
$L__BB0_13:
	mul.wide.u32 	%rd18, %r66, 4;
	add.s64 	%rd19, %rd11, %rd18;
	ld.f32 	%f1, [%rd19];
	mov.u32 	%r67, %r66;
$L__BB0_14:
	add.s32 	%r36, %r67, -1;
	mul.wide.u32 	%rd20, %r36, 4;
	add.s64 	%rd7, %rd11, %rd20;
	ld.f32 	%f2, [%rd7];
	setp.leu.f32 	%p12, %f2, %f1;
	mov.u32 	%r68, %r67;
	@%p12 bra 	$L__BB0_16;
	st.f32 	[%rd7+4], %f2;
	setp.gt.s32 	%p13, %r67, 1;
	mov.b32 	%r68, 0;
	mov.u32 	%r67, %r36;
	@%p13 bra 	$L__BB0_14;
$L__BB0_16:
	mul.wide.s32 	%rd21, %r68, 4;
	add.s64 	%rd22, %rd11, %rd21;
	st.f32 	[%rd22], %f1;
	add.s32 	%r66, %r66, 1;
	setp.ne.s32 	%p14, %r66, %r7;
	@%p14 bra 	$L__BB0_13;
$L__BB0_17:
	shr.u32 	%r55, %r7, 1;
	mul.wide.u32 	%rd23, %r55, 4;
	add.s64 	%rd24, %rd11, %rd23;
	ld.f32 	%f10, [%rd24];
	{ // callseq 1, 0
	.param .b64 param0;
	st.param.b64 	[param0], %rd11;
	call.uni 
	free, 
	(
	param0
	);
	} // callseq 1
	add.s32 	%r56, %r5, %r48;
	cvta.to.global.u64 	%rd25, %rd8;
	mul.wide.u32 	%rd26, %r56, 4;
	add.s64 	%rd27, %rd25, %rd26;
	st.global.f32 	[%rd27], %f10;
$L__BB0_18:
	ret;

}
	// .globl	two_dimensional_remove_light_outliers
.visible .entry two_dimensional_remove_light_outliers(
	.param .u64 .ptr .align 1 two_dimensional_remove_light_outliers_param_0,
	.param .u64 .ptr .align 1 two_dimensional_remove_light_outliers_param_1,
	.param .u32 two_dimensional_remove_light_outliers_param_2,
	.param .u32 two_dimensional_remove_light_outliers_param_3,
	.param .u32 two_dimensional_remove_light_outliers_param_4,
	.param .f32 two_dimensional_remove_light_outliers_param_5
)
{
	.reg .pred 	%p<16>;
	.reg .b32 	%r<69>;
	.reg .b32 	%f<14>;
	.reg .b64 	%rd<28>;

	ld.param.u64 	%rd9, [two_dimensional_remove_light_outliers_param_0];
	ld.param.u64 	%rd10, [two_dimensional_remove_light_outliers_param_1];
	ld.param.u32 	%r41, [two_dimensional_remove_light_outliers_param_2];
	ld.param.u32 	%r42, [two_dimensional_remove_light_outliers_param_3];
	ld.param.u32 	%r40, [two_dimensional_remove_light_outliers_param_4];
	ld.param.f32 	%f4, [two_dimensional_remove_light_outliers_param_5];
	cvta.to.global.u64 	%rd1, %rd10;
	mov.u32 	%r43, %ctaid.x;
	mov.u32 	%r44, %ntid.x;
	mov.u32 	%r45, %tid.x;
	mad.lo.s32 	%r57, %r43, %r44, %r45;
	mov.u32 	%r46, %ctaid.y;
	mov.u32 	%r47, %ntid.y;
	mul.lo.s32 	%r2, %r46, %r47;
	mov.u32 	%r3, %tid.y;
	add.s32 	%r48, %r2, %r3;
	setp.ge.u32 	%p1, %r57, %r41;
	setp.ge.u32 	%p2, %r48, %r42;
	or.pred  	%p3, %p1, %p2;
	@%p3 bra 	$L__BB1_19;
	mul.lo.s32 	%r5, %r42, %r57;
	add.s32 	%r6, %r42, -1;
	mul.lo.s32 	%r7, %r40, %r40;
	mul.wide.u32 	%rd11, %r7, 4;
	{ // callseq 2, 0
	.param .b64 param0;
	st.param.b64 	[param0], %rd11;
	.param .b64 retval0;
	call.uni (retval0), 
	malloc, 
	(
	param0
	);
	ld.param.b64 	%rd12, [retval0];
	} // callseq 2
	setp.lt.s32 	%p4, %r40, 1;
	@%p4 bra 	$L__BB1_11;
	add.s32 	%r8, %r40, %r48;
	and.b32  	%r9, %r40, 3;
	add.s32 	%r10, %r48, 2;
	add.s32 	%r11, %r48, 3;
	sub.s32 	%r50, %r2, %r8;
	add.s32 	%r12, %r50, %r3;
	add.s64 	%rd3, %rd12, 8;
	add.s64 	%rd4, %rd1, 8;
	add.s32 	%r13, %r40, %r57;
	add.s32 	%r14, %r6, %r40;
	mov.b32 	%r58, 0;
	mov.u32 	%r65, %r58;
$L__BB1_3:
	setp.eq.s32 	%p5, %r9, 0;
	mul.lo.s32 	%r17, %r57, %r14;
	mov.u32 	%r59, %r48;
	@%p5 bra 	$L__BB1_7;
	add.s32 	%r59, %r48, 1;
	setp.eq.s32 	%p6, %r9, 1;
	add.s32 	%r52, %r48, %r17;
	mul.wide.s32 	%rd13, %r52, 4;
	add.s64 	%rd5, %rd1, %rd13;
	ld.global.f32 	%f5, [%rd5];
	mul.wide.s32 	%rd14, %r58, 4;
	add.s64 	%rd6, %rd12, %rd14;
	st.f32 	[%rd6], %f5;
	add.s32 	%r65, %r58, 1;
	@%p6 bra 	$L__BB1_7;
	setp.eq.s32 	%p7, %r9, 2;
	ld.global.f32 	%f6, [%rd5+4];
	st.f32 	[%rd6+4], %f6;
	add.s32 	%r65, %r58, 2;
	mov.u32 	%r59, %r10;
	@%p7 bra 	$L__BB1_7;
	ld.global.f32 	%f7, [%rd5+8];
	st.f32 	[%rd6+8], %f7;
	add.s32 	%r65, %r58, 3;
	mov.u32 	%r59, %r11;
$L__BB1_7:
	setp.gt.u32 	%p8, %r12, -4;
	@%p8 bra 	$L__BB1_10;
	add.s32 	%r62, %r59, %r17;
$L__BB1_9:
	mul.wide.s32 	%rd15, %r65, 4;
	add.s64 	%rd16, %rd3, %rd15;
	mul.wide.s32 	%rd17, %r62, 4;
	add.s64 	%rd18, %rd4, %rd17;
	ld.global.f32 	%f8, [%rd18+-8];
	st.f32 	[%rd16+-8], %f8;
	ld.global.f32 	%f9, [%rd18+-4];
	st.f32 	[%rd16+-4], %f9;
	ld.global.f32 	%f10, [%rd18];
	st.f32 	[%rd16], %f10;
	ld.global.f32 	%f11, [%rd18+4];
	st.f32 	[%rd16+4], %f11;
	add.s32 	%r65, %r65, 4;
	add.s32 	%r59, %r59, 4;
	add.s32 	%r62, %r62, 4;
	setp.lt.s32 	%p9, %r59, %r8;
	@%p9 bra 	$L__BB1_9;
$L__BB1_10:
	add.s32 	%r57, %r57, 1;
	setp.lt.s32 	%p10, %r57, %r13;
	mov.u32 	%r58, %r65;
	@%p10 bra 	$L__BB1_3;
$L__BB1_11:
	setp.lt.u32 	%p11, %r7, 2;
	@%p11 bra 	$L__BB1_17;
	mov.b32 	%r66, 1;
$L__BB1_13:
	mul.wide.u32 	%rd19, %r66, 4;
	add.s64 	%rd20, %rd12, %rd19;
	ld.f32 	%f1, [%rd20];
	mov.u32 	%r67, %r66;
$L__BB1_14:
	add.s32 	%r36, %r67, -1;
	mul.wide.u32 	%rd21, %r36, 4;
	add.s64 	%rd7, %rd12, %rd21;
	ld.f32 	%f2, [%rd7];
	setp.leu.f32 	%p12, %f2, %f1;
	mov.u32 	%r68, %r67;
	@%p12 bra 	$L__BB1_16;
	st.f32 	[%rd7+4], %f2;
	setp.gt.s32 	%p13, %r67, 1;
	mov.b32 	%r68, 0;
	mov.u32 	%r67, %r36;
	@%p13 bra 	$L__BB1_14;
$L__BB1_16:
	mul.wide.s32 	%rd22, %r68, 4;
	add.s64 	%rd23, %rd12, %rd22;
	st.f32 	[%rd23], %f1;
	add.s32 	%r66, %r66, 1;
	setp.ne.s32 	%p14, %r66, %r7;
	@%p14 bra 	$L__BB1_13;
$L__BB1_17:
	shr.u32 	%r55, %r7, 1;
	mul.wide.u32 	%rd24, %r55, 4;
	add.s64 	%rd25, %rd12, %rd24;
	ld.f32 	%f3, [%rd25];
	{ // callseq 3, 0
	.param .b64 param0;
	st.param.b64 	[param0], %rd12;
	call.uni 
	free, 
	(
	param0
	);
	} // callseq 3
	add.s32 	%r56, %r5, %r48;
	cvta.to.global.u64 	%rd26, %rd9;
	mul.wide.u32 	%rd27, %r56, 4;
	add.s64 	%rd8, %rd26, %rd27;
	ld.global.f32 	%f12, [%rd8];
	sub.f32 	%f13, %f12, %f3;
	setp.ltu.f32 	%p15, %f13, %f4;
	@%p15 bra 	$L__BB1_19;
	st.global.f32 	[%rd8], %f3;
$L__BB1_19:
	ret;

}
	// .globl	two_dimensional_remove_dark_outliers
.visible .entry two_dimensional_remove_dark_outliers(
	.param .u64 .ptr .align 1 two_dimensional_remove_dark_outliers_param_0,
	.param .u64 .ptr .align 1 two_dimensional_remove_dark_outliers_param_1,
	.param .u32 two_dimensional_remove_dark_outliers_param_2,
	.param .u32 two_dimensional_remove_dark_outliers_param_3,
	.param .u32 two_dimensional_remove_dark_outliers_param_4,
	.param .f32 two_dimensional_remove_dark_outliers_param_5
)
{
	.reg .pred 	%p<16>;
	.reg .b32 	%r<69>;
	.reg .b32 	%f<14>;
	.reg .b64 	%rd<28>;

	ld.param.u64 	%rd9, [two_dimensional_remove_dark_outliers_param_0];
	ld.param.u64 	%rd10, [two_dimensional_remove_dark_outliers_param_1];
	ld.param.u32 	%r41, [two_dimensional_remove_dark_outliers_param_2];
	ld.param.u32 	%r42, [two_dimensional_remove_dark_outliers_param_3];
	ld.param.u32 	%r40, [two_dimensional_remove_dark_outliers_param_4];
	ld.param.f32 	%f4, [two_dimensional_remove_dark_outliers_param_5];
	cvta.to.global.u64 	%rd1, %rd10;
	mov.u32 	%r43, %ctaid.x;
	mov.u32 	%r44, %ntid.x;
	mov.u32 	%r45, %tid.x;
	mad.lo.s32 	%r57, %r43, %r44, %r45;
	mov.u32 	%r46, %ctaid.y;
	mov.u32 	%r47, %ntid.y;
	mul.lo.s32 	%r2, %r46, %r47;
	mov.u32 	%r3, %tid.y;
	add.s32 	%r48, %r2, %r3;
	setp.ge.u32 	%p1, %r57, %r41;
	setp.ge.u32 	%p2, %r48, %r42;
	or.pred  	%p3, %p1, %p2;
	@%p3 bra 	$L__BB2_19;
	mul.lo.s32 	%r5, %r42, %r57;
	add.s32 	%r6, %r42, -1;
	mul.lo.s32 	%r7, %r40, %r40;
	mul.wide.u32 	%rd11, %r7, 4;
	{ // callseq 4, 0
	.param .b64 param0;
	st.param.b64 	[param0], %rd11;
	.param .b64 retval0;
	call.uni (retval0), 
	malloc, 
	(
	param0
	);
	ld.param.b64 	%rd12, [retval0];
	} // callseq 4
	setp.lt.s32 	%p4, %r40, 1;
	@%p4 bra 	$L__BB2_11;
	add.s32 	%r8, %r40, %r48;
	and.b32  	%r9, %r40, 3;
	add.s32 	%r10, %r48, 2;
	add.s32 	%r11, %r48, 3;
	sub.s32 	%r50, %r2, %r8;
	add.s32 	%r12, %r50, %r3;
	add.s64 	%rd3, %rd12, 8;
	add.s64 	%rd4, %rd1, 8;
	add.s32 	%r13, %r40, %r57;
	add.s32 	%r14, %r6, %r40;
	mov.b32 	%r58, 0;
	mov.u32 	%r65, %r58;
$L__BB2_3:
	setp.eq.s32 	%p5, %r9, 0;
	mul.lo.s32 	%r17, %r57, %r14;
	mov.u32 	%r59, %r48;
	@%p5 bra 	$L__BB2_7;
	add.s32 	%r59, %r48, 1;
	setp.eq.s32 	%p6, %r9, 1;
	add.s32 	%r52, %r48, %r17;
	mul.wide.s32 	%rd13, %r52, 4;
	add.s64 	%rd5, %rd1, %rd13;
	ld.global.f32 	%f5, [%rd5];
	mul.wide.s32 	%rd14, %r58, 4;
	add.s64 	%rd6, %rd12, %rd14;
	st.f32 	[%rd6], %f5;
	add.s32 	%r65, %r58, 1;
	@%p6 bra 	$L__BB2_7;
	setp.eq.s32 	%p7, %r9, 2;
	ld.global.f32 	%f6, [%rd5+4];
	st.f32 	[%rd6+4], %f6;
	add.s32 	%r65, %r58, 2;
	mov.u32 	%r59, %r10;
	@%p7 bra 	$L__BB2_7;
	ld.global.f32 	%f7, [%rd5+8];
	st.f32 	[%rd6+8], %f7;
	add.s32 	%r65, %r58, 3;
	mov.u32 	%r59, %r11;
$L__BB2_7:
	setp.gt.u32 	%p8, %r12, -4;
	@%p8 bra 	$L__BB2_10;
	add.s32 	%r62, %r59, %r17;
$L__BB2_9:
	mul.wide.s32 	%rd15, %r65, 4;
	add.s64 	%rd16, %rd3, %rd15;
	mul.wide.s32 	%rd17, %r62, 4;
	add.s64 	%rd18, %rd4, %rd17;
	ld.global.f32 	%f8, [%rd18+-8];
	st.f32 	[%rd16+-8], %f8;
	ld.global.f32 	%f9, [%rd18+-4];
	st.f32 	[%rd16+-4], %f9;
	ld.global.f32 	%f10, [%rd18];
	st.f32 	[%rd16], %f10;
	ld.global.f32 	%f11, [%rd18+4];
	st.f32 	[%rd16+4], %f11;
	add.s32 	%r65, %r65, 4;
	add.s32 	%r59, %r59, 4;
	add.s32 	%r62, %r62, 4;
	setp.lt.s32 	%p9, %r59, %r8;
	@%p9 bra 	$L__BB2_9;
$L__BB2_10:
	add.s32 	%r57, %r57, 1;
	setp.lt.s32 	%p10, %r57, %r13;
	mov.u32 	%r58, %r65;
	@%p10 bra 	$L__BB2_3;
$L__BB2_11:
	setp.lt.u32 	%p11, %r7, 2;
	@%p11 bra 	$L__BB2_17;
	mov.b32 	%r66, 1;
$L__BB2_13:
	mul.wide.u32 	%rd19, %r66, 4;
	add.s64 	%rd20, %rd12, %rd19;
	ld.f32 	%f1, [%rd20];
	mov.u32 	%r67, %r66;
$L__BB2_14:
	add.s32 	%r36, %r67, -1;
	mul.wide.u32 	%rd21, %r36, 4;
	add.s64 	%rd7, %rd12, %rd21;
	ld.f32 	%f2, [%rd7];
	setp.leu.f32 	%p12, %f2, %f1;
	mov.u32 	%r68, %r67;
	@%p12 bra 	$L__BB2_16;
	st.f32 	[%rd7+4], %f2;
	setp.gt.s32 	%p13, %r67, 1;
	mov.b32 	%r68, 0;
	mov.u32 	%r67, %r36;
	@%p13 bra 	$L__BB2_14;
$L__BB2_16:
	mul.wide.s32 	%rd22, %r68, 4;
	add.s64 	%rd23, %rd12, %rd22;
	st.f32 	[%rd23], %f1;
	add.s32 	%r66, %r66, 1;
	setp.ne.s32 	%p14, %r66, %r7;
	@%p14 bra 	$L__BB2_13;
$L__BB2_17:
	shr.u32 	%r55, %r7, 1;
	mul.wide.u32 	%rd24, %r55, 4;
	add.s64 	%rd25, %rd12, %rd24;
	ld.f32 	%f3, [%rd25];
	{ // callseq 5, 0
	.param .b64 param0;
	st.param.b64 	[param0], %rd12;
	call.uni 
	free, 
	(
	param0
	);
	} // callseq 5
	add.s32 	%r56, %r5, %r48;
	cvta.to.global.u64 	%rd26, %rd9;
	mul.wide.u32 	%rd27, %r56, 4;
	add.s64 	%rd8, %rd26, %rd27;
	ld.global.f32 	%f12, [%rd8];
	sub.f32 	%f13, %f3, %f12;
	setp.ltu.f32 	%p15, %f13, %f4;
	@%p15 bra 	$L__BB2_19;
	st.global.f32 	[%rd8], %f3;
$L__BB2_19:
	ret;

}


// ===== COMPILED SASS (sm_100) =====

	.target	sm_100

	.elftype	@"ET_EXEC"


//--------------------- .note.nv.tkinfo           --------------------------
	.section	.note.nv.tkinfo,"",@"SHT_NOTE"
	.sectionflags	@"SHF_NOTE_NV_TKINFO"
	.tkinfo
        /*0018*/ 	.word	0x00000002
        /*0030*/ 	.string	""
        /*0030*/ 	.string	"ptxas"
        /*0030*/ 	.string	"Cuda compilation tools, release 13.0, V13.0.88"
        /*0030*/ 	.string	"Build cuda_13.0.r13.0/compiler.36424714_0"
        /*0030*/ 	.string	"-arch sm_100 -m 64 "



//--------------------- .note.nv.cuinfo           --------------------------
	.section	.note.nv.cuinfo,"",@"SHT_NOTE"
	.sectionflags	@"SHF_NOTE_NV_CUINFO"
        /*0018*/ 	.short	0x0002
        /*001a*/ 	.short	0x0064
        /*001c*/ 	.short	0x0082
	.zero		2


//--------------------- .nv.info                  --------------------------
	.section	.nv.info,"",@"SHT_CUDA_INFO"
	.align	4


	//----- nvinfo : EIATTR_REGCOUNT
	.align		4
        /*0000*/ 	.byte	0x04, 0x2f
        /*0002*/ 	.short	(.L_1 - .L_0)
	.align		4
.L_0:
        /*0004*/ 	.word	index@(two_dimensional_median_filter)
        /*0008*/ 	.word	0x00000020


	//----- nvinfo : EIATTR_FRAME_SIZE
	.align		4
.L_1:
        /*000c*/ 	.byte	0x04, 0x11
        /*000e*/ 	.short	(.L_3 - .L_2)
	.align		4
.L_2:
        /*0010*/ 	.word	index@(two_dimensional_median_filter)
        /*0014*/ 	.word	0x00000000


	//----- nvinfo : EIATTR_REGCOUNT
	.align		4
.L_3:
        /*0018*/ 	.byte	0x04, 0x2f
        /*001a*/ 	.short	(.L_5 - .L_4)
	.align		4
.L_4:
        /*001c*/ 	.word	index@(two_dimensional_remove_light_outliers)
        /*0020*/ 	.word	0x00000020


	//----- nvinfo : EIATTR_FRAME_SIZE
	.align		4
.L_5:
        /*0024*/ 	.byte	0x04, 0x11
        /*0026*/ 	.short	(.L_7 - .L_6)
	.align		4
.L_6:
        /*0028*/ 	.word	index@(two_dimensional_remove_light_outliers)
        /*002c*/ 	.word	0x00000000


	//----- nvinfo : EIATTR_REGCOUNT
	.align		4
.L_7:
        /*0030*/ 	.byte	0x04, 0x2f
        /*0032*/ 	.short	(.L_9 - .L_8)
	.align		4
.L_8:
        /*0034*/ 	.word	index@(two_dimensional_remove_dark_outliers)
        /*0038*/ 	.word	0x00000020


	//----- nvinfo : EIATTR_FRAME_SIZE
	.align		4
.L_9:
        /*003c*/ 	.byte	0x04, 0x11
        /*003e*/ 	.short	(.L_11 - .L_10)
	.align		4
.L_10:
        /*0040*/ 	.word	index@(two_dimensional_remove_dark_outliers)
        /*0044*/ 	.word	0x00000000


	//----- nvinfo : EIATTR_MIN_STACK_SIZE
	.align		4
.L_11:
        /*0048*/ 	.byte	0x04, 0x12
        /*004a*/ 	.short	(.L_13 - .L_12)
	.align		4
.L_12:
        /*004c*/ 	.word	index@(two_dimensional_remove_dark_outliers)
        /*0050*/ 	.word	0x00000000


	//----- nvinfo : EIATTR_MIN_STACK_SIZE
	.align		4
.L_13:
        /*0054*/ 	.byte	0x04, 0x12
        /*0056*/ 	.short	(.L_15 - .L_14)
	.align		4
.L_14:
        /*0058*/ 	.word	index@(two_dimensional_remove_light_outliers)
        /*005c*/ 	.word	0x00000000


	//----- nvinfo : EIATTR_MIN_STACK_SIZE
	.align		4
.L_15:
        /*0060*/ 	.byte	0x04, 0x12
        /*0062*/ 	.short	(.L_17 - .L_16)
	.align		4
.L_16:
        /*0064*/ 	.word	index@(two_dimensional_median_filter)
        /*0068*/ 	.word	0x00000000
.L_17:


//--------------------- .nv.compat                --------------------------
	.section	.nv.compat,"",@"SHT_CUDA_COMPAT_INFO"
	.align	4
        /*0000*/ 	.byte	0x02, 0x09, 0x00, 0x00, 0x02, 0x02, 0x01, 0x00, 0x02, 0x05, 0x05, 0x00, 0x03, 0x07, 0x01, 0x01
        /*0010*/ 	.byte	0x02, 0x03, 0x00, 0x00, 0x02, 0x06, 0x01, 0x00, 0x04, 0x0b, 0x08, 0x00, 0x09, 0x00, 0x00, 0x00
        /*0020*/ 	.byte	0x00, 0x00, 0x00, 0x00


//--------------------- .nv.info.two_dimensional_remove_dark_outliers --------------------------
	.section	.nv.info.two_dimensional_remove_dark_outliers,"",@"SHT_CUDA_INFO"
	.sectionflags	@""
	.align	4


	//----- nvinfo : EIATTR_CUDA_API_VERSION
	.align		4
        /*0000*/ 	.byte	0x04, 0x37
        /*0002*/ 	.short	(.L_19 - .L_18)
.L_18:
        /*0004*/ 	.word	0x00000082


	//----- nvinfo : EIATTR_KPARAM_INFO
	.align		4
.L_19:
        /*0008*/ 	.byte	0x04, 0x17
        /*000a*/ 	.short	(.L_21 - .L_20)
.L_20:
        /*000c*/ 	.word	0x00000000
        /*0010*/ 	.short	0x0005
        /*0012*/ 	.short	0x001c
        /*0014*/ 	.byte	0x00, 0xf0, 0x11, 0x00


	//----- nvinfo : EIATTR_KPARAM_INFO
	.align		4
.L_21:
        /*0018*/ 	.byte	0x04, 0x17
        /*001a*/ 	.short	(.L_23 - .L_22)
.L_22:
        /*001c*/ 	.word	0x00000000
        /*0020*/ 	.short	0x0004
        /*0022*/ 	.short	0x0018
        /*0024*/ 	.byte	0x00, 0xf0, 0x11, 0x00


	//----- nvinfo : EIATTR_KPARAM_INFO
	.align		4
.L_23:
        /*0028*/ 	.byte	0x04, 0x17
        /*002a*/ 	.short	(.L_25 - .L_24)
.L_24:
        /*002c*/ 	.word	0x00000000
        /*0030*/ 	.short	0x0003
        /*0032*/ 	.short	0x0014
        /*0034*/ 	.byte	0x00, 0xf0, 0x11, 0x00


	//----- nvinfo : EIATTR_KPARAM_INFO
	.align		4
.L_25:
        /*0038*/ 	.byte	0x04, 0x17
        /*003a*/ 	.short	(.L_27 - .L_26)
.L_26:
        /*003c*/ 	.word	0x00000000
        /*0040*/ 	.short	0x0002
        /*0042*/ 	.short	0x0010
        /*0044*/ 	.byte	0x00, 0xf0, 0x11, 0x00


	//----- nvinfo : EIATTR_KPARAM_INFO
	.align		4
.L_27:
        /*0048*/ 	.byte	0x04, 0x17
        /*004a*/ 	.short	(.L_29 - .L_28)
.L_28:
        /*004c*/ 	.word	0x00000000
        /*0050*/ 	.short	0x0001
        /*0052*/ 	.short	0x0008
        /*0054*/ 	.byte	0x00, 0xf5, 0x21, 0x00


	//----- nvinfo : EIATTR_KPARAM_INFO
	.align		4
.L_29:
        /*0058*/ 	.byte	0x04, 0x17
        /*005a*/ 	.short	(.L_31 - .L_30)
.L_30:
        /*005c*/ 	.word	0x00000000
        /*0060*/ 	.short	0x0000
        /*0062*/ 	.short	0x0000
        /*0064*/ 	.byte	0x00, 0xf5, 0x21, 0x00


	//----- nvinfo : EIATTR_SPARSE_MMA_MASK
	.align		4
.L_31:
        /*0068*/ 	.byte	0x03, 0x50
        /*006a*/ 	.short	0x0000


	//----- nvinfo : EIATTR_MAXREG_COUNT
	.align		4
        /*006c*/ 	.byte	0x03, 0x1b
        /*006e*/ 	.short	0x00ff


	//----- nvinfo : EIATTR_EXTERNS
	.align		4
        /*0070*/ 	.byte	0x04, 0x0f
        /*0072*/ 	.short	(.L_33 - .L_32)


	//   ....[0]....
	.align		4
.L_32:
        /*0074*/ 	.word	index@(free)


	//   ....[1]....
	.align		4
        /*0078*/ 	.word	index@(malloc)


	//----- nvinfo : EIATTR_MERCURY_ISA_VERSION
	.align		4
.L_33:
        /*007c*/ 	.byte	0x03, 0x5f
        /*007e*/ 	.short	0x0101


	//----- nvinfo : EIATTR_VRC_CTA_INIT_COUNT
	.align		4
        /*0080*/ 	.byte	0x02, 0x4a
	.zero		1
	.zero		1


	//----- nvinfo : EIATTR_SYSCALL_OFFSETS
	.align		4
        /*0084*/ 	.byte	0x04, 0x46
        /*0086*/ 	.short	(.L_35 - .L_34)


	//   ....[0]....
.L_34:
        /*0088*/ 	.word	0x00000160


	//   ....[1]....
        /*008c*/ 	.word	0x000007a0


	//----- nvinfo : EIATTR_EXIT_INSTR_OFFSETS
	.align		4
.L_35:
        /*0090*/ 	.byte	0x04, 0x1c
        /*0092*/ 	.short	(.L_37 - .L_36)


	//   ....[0]....
.L_36:
        /*0094*/ 	.word	0x000000d0


	//   ....[1]....
        /*0098*/ 	.word	0x00000830


	//   ....[2]....
        /*009c*/ 	.word	0x00000850


	//----- nvinfo : EIATTR_CRS_STACK_SIZE
	.align		4
.L_37:
        /*00a0*/ 	.byte	0x04, 0x1e
        /*00a2*/ 	.short	(.L_39 - .L_38)
.L_38:
        /*00a4*/ 	.word	0x00000000


	//----- nvinfo : EIATTR_CBANK_PARAM_SIZE
	.align		4
.L_39:
        /*00a8*/ 	.byte	0x03, 0x19
        /*00aa*/ 	.short	0x0020


	//----- nvinfo : EIATTR_PARAM_CBANK
	.align		4
        /*00ac*/ 	.byte	0x04, 0x0a
        /*00ae*/ 	.short	(.L_41 - .L_40)
	.align		4
.L_40:
        /*00b0*/ 	.word	index@(.nv.constant0.two_dimensional_remove_dark_outliers)
        /*00b4*/ 	.short	0x0380
        /*00b6*/ 	.short	0x0020


	//----- nvinfo : EIATTR_SW_WAR
	.align		4
.L_41:
        /*00b8*/ 	.byte	0x04, 0x36
        /*00ba*/ 	.short	(.L_43 - .L_42)
.L_42:
        /*00bc*/ 	.word	0x00000008
.L_43:


//--------------------- .nv.info.two_dimensional_remove_light_outliers --------------------------
	.section	.nv.info.two_dimensional_remove_light_outliers,"",@"SHT_CUDA_INFO"
	.sectionflags	@""
	.align	4


	//----- nvinfo : EIATTR_CUDA_API_VERSION
	.align		4
        /*0000*/ 	.byte	0x04, 0x37
        /*0002*/ 	.short	(.L_45 - .L_44)
.L_44:
        /*0004*/ 	.word	0x00000082


	//----- nvinfo : EIATTR_KPARAM_INFO
	.align		4
.L_45:
        /*0008*/ 	.byte	0x04, 0x17
        /*000a*/ 	.short	(.L_47 - .L_46)
.L_46:
        /*000c*/ 	.word	0x00000000
        /*0010*/ 	.short	0x0005
        /*0012*/ 	.short	0x001c
        /*0014*/ 	.byte	0x00, 0xf0, 0x11, 0x00


	//----- nvinfo : EIATTR_KPARAM_INFO
	.align		4
.L_47:
        /*0018*/ 	.byte	0x04, 0x17
        /*001a*/ 	.short	(.L_49 - .L_48)
.L_48:
        /*001c*/ 	.word	0x00000000
        /*0020*/ 	.short	0x0004
        /*0022*/ 	.short	0x0018
        /*0024*/ 	.byte	0x00, 0xf0, 0x11, 0x00


	//----- nvinfo : EIATTR_KPARAM_INFO
	.align		4
.L_49:
        /*0028*/ 	.byte	0x04, 0x17
        /*002a*/ 	.short	(.L_51 - .L_50)
.L_50:
        /*002c*/ 	.word	0x00000000
        /*0030*/ 	.short	0x0003
        /*0032*/ 	.short	0x0014
        /*0034*/ 	.byte	0x00, 0xf0, 0x11, 0x00


	//----- nvinfo : EIATTR_KPARAM_INFO
	.align		4
.L_51:
        /*0038*/ 	.byte	0x04, 0x17
        /*003a*/ 	.short	(.L_53 - .L_52)
.L_52:
        /*003c*/ 	.word	0x00000000
        /*0040*/ 	.short	0x0002
        /*0042*/ 	.short	0x0010
        /*0044*/ 	.byte	0x00, 0xf0, 0x11, 0x00


	//----- nvinfo : EIATTR_KPARAM_INFO
	.align		4
.L_53:
        /*0048*/ 	.byte	0x04, 0x17
        /*004a*/ 	.short	(.L_55 - .L_54)
.L_54:
        /*004c*/ 	.word	0x00000000
        /*0050*/ 	.short	0x0001
        /*0052*/ 	.short	0x0008
        /*0054*/ 	.byte	0x00, 0xf5, 0x21, 0x00


	//----- nvinfo : EIATTR_KPARAM_INFO
	.align		4
.L_55:
        /*0058*/ 	.byte	0x04, 0x17
        /*005a*/ 	.short	(.L_57 - .L_56)
.L_56:
        /*005c*/ 	.word	0x00000000
        /*0060*/ 	.short	0x0000
        /*0062*/ 	.short	0x0000
        /*0064*/ 	.byte	0x00, 0xf5, 0x21, 0x00


	//----- nvinfo : EIATTR_SPARSE_MMA_MASK
	.align		4
.L_57:
        /*0068*/ 	.byte	0x03, 0x50
        /*006a*/ 	.short	0x0000


	//----- nvinfo : EIATTR_MAXREG_COUNT
	.align		4
        /*006c*/ 	.byte	0x03, 0x1b
        /*006e*/ 	.short	0x00ff


	//----- nvinfo : EIATTR_EXTERNS
	.align		4
        /*0070*/ 	.byte	0x04, 0x0f
        /*0072*/ 	.short	(.L_59 - .L_58)


	//   ....[0]....
	.align		4
.L_58:
        /*0074*/ 	.word	index@(free)


	//   ....[1]....
	.align		4
        /*0078*/ 	.word	index@(malloc)


	//----- nvinfo : EIATTR_MERCURY_ISA_VERSION
	.align		4
.L_59:
        /*007c*/ 	.byte	0x03, 0x5f
        /*007e*/ 	.short	0x0101


	//----- nvinfo : EIATTR_VRC_CTA_INIT_COUNT
	.align		4
        /*0080*/ 	.byte	0x02, 0x4a
	.zero		1
	.zero		1


	//----- nvinfo : EIATTR_SYSCALL_OFFSETS
	.align		4
        /*0084*/ 	.byte	0x04, 0x46
        /*0086*/ 	.short	(.L_61 - .L_60)


	//   ....[0]....
.L_60:
        /*0088*/ 	.word	0x00000160


	//   ....[1]....
        /*008c*/ 	.word	0x000007a0


	//----- nvinfo : EIATTR_EXIT_INSTR_OFFSETS
	.align		4
.L_61:
        /*0090*/ 	.byte	0x04, 0x1c
        /*0092*/ 	.short	(.L_63 - .L_62)


	//   ....[0]....
.L_62:
        /*0094*/ 	.word	0x000000d0


	//   ....[1]....
        /*0098*/ 	.word	0x00000830


	//   ....[2]....
        /*009c*/ 	.word	0x00000850


	//----- nvinfo : EIATTR_CRS_STACK_SIZE
	.align		4
.L_63:
        /*00a0*/ 	.byte	0x04, 0x1e
        /*00a2*/ 	.short	(.L_65 - .L_64)
.L_64:
        /*00a4*/ 	.word	0x00000000


	//----- nvinfo : EIATTR_CBANK_PARAM_SIZE
	.align		4
.L_65:
        /*00a8*/ 	.byte	0x03, 0x19
        /*00aa*/ 	.short	0x0020


	//----- nvinfo : EIATTR_PARAM_CBANK
	.align		4
        /*00ac*/ 	.byte	0x04, 0x0a
        /*00ae*/ 	.short	(.L_67 - .L_66)
	.align		4
.L_66:
        /*00b0*/ 	.word	index@(.nv.constant0.two_dimensional_remove_light_outliers)
        /*00b4*/ 	.short	0x0380
        /*00b6*/ 	.short	0x0020


	//----- nvinfo : EIATTR_SW_WAR
	.align		4
.L_67:
        /*00b8*/ 	.byte	0x04, 0x36
        /*00ba*/ 	.short	(.L_69 - .L_68)
.L_68:
        /*00bc*/ 	.word	0x00000008
.L_69:


//--------------------- .nv.info.two_dimensional_median_filter --------------------------
	.section	.nv.info.two_dimensional_median_filter,"",@"SHT_CUDA_INFO"
	.sectionflags	@""
	.align	4


	//----- nvinfo : EIATTR_CUDA_API_VERSION
	.align		4
        /*0000*/ 	.byte	0x04, 0x37
        /*0002*/ 	.short	(.L_71 - .L_70)
.L_70:
        /*0004*/ 	.word	0x00000082


	//----- nvinfo : EIATTR_KPARAM_INFO
	.align		4
.L_71:
        /*0008*/ 	.byte	0x04, 0x17
        /*000a*/ 	.short	(.L_73 - .L_72)
.L_72:
        /*000c*/ 	.word	0x00000000
        /*0010*/ 	.short	0x0004
        /*0012*/ 	.short	0x0018
        /*0014*/ 	.byte	0x00, 0xf0, 0x11, 0x00


	//----- nvinfo : EIATTR_KPARAM_INFO
	.align		4
.L_73:
        /*0018*/ 	.byte	0x04, 0x17
        /*001a*/ 	.short	(.L_75 - .L_74)
.L_74:
        /*001c*/ 	.word	0x00000000
        /*0020*/ 	.short	0x0003
        /*0022*/ 	.short	0x0014
        /*0024*/ 	.byte	0x00, 0xf0, 0x11, 0x00


	//----- nvinfo : EIATTR_KPARAM_INFO
	.align		4
.L_75:
        /*0028*/ 	.byte	0x04, 0x17
        /*002a*/ 	.short	(.L_77 - .L_76)
.L_76:
        /*002c*/ 	.word	0x00000000
        /*0030*/ 	.short	0x0002
        /*0032*/ 	.short	0x0010
        /*0034*/ 	.byte	0x00, 0xf0, 0x11, 0x00


	//----- nvinfo : EIATTR_KPARAM_INFO
	.align		4
.L_77:
        /*0038*/ 	.byte	0x04, 0x17
        /*003a*/ 	.short	(.L_79 - .L_78)
.L_78:
        /*003c*/ 	.word	0x00000000
        /*0040*/ 	.short	0x0001
        /*0042*/ 	.short	0x0008
        /*0044*/ 	.byte	0x00, 0xf5, 0x21, 0x00


	//----- nvinfo : EIATTR_KPARAM_INFO
	.align		4
.L_79:
        /*0048*/ 	.byte	0x04, 0x17
        /*004a*/ 	.short	(.L_81 - .L_80)
.L_80:
        /*004c*/ 	.word	0x00000000
        /*0050*/ 	.short	0x0000
        /*0052*/ 	.short	0x0000
        /*0054*/ 	.byte	0x00, 0xf5, 0x21, 0x00


	//----- nvinfo : EIATTR_SPARSE_MMA_MASK
	.align		4
.L_81:
        /*0058*/ 	.byte	0x03, 0x50
        /*005a*/ 	.short	0x0000


	//----- nvinfo : EIATTR_MAXREG_COUNT
	.align		4
        /*005c*/ 	.byte	0x03, 0x1b
        /*005e*/ 	.short	0x00ff


	//----- nvinfo : EIATTR_EXTERNS
	.align		4
        /*0060*/ 	.byte	0x04, 0x0f
        /*0062*/ 	.short	(.L_83 - .L_82)


	//   ....[0]....
	.align		4
.L_82:
        /*0064*/ 	.word	index@(free)


	//   ....[1]....
	.align		4
        /*0068*/ 	.word	index@(malloc)


	//----- nvinfo : EIATTR_MERCURY_ISA_VERSION
	.align		4
.L_83:
        /*006c*/ 	.byte	0x03, 0x5f
        /*006e*/ 	.short	0x0101


	//----- nvinfo : EIATTR_VRC_CTA_INIT_COUNT
	.align		4
        /*0070*/ 	.byte	0x02, 0x4a
	.zero		1
	.zero		1


	//----- nvinfo : EIATTR_SYSCALL_OFFSETS
	.align		4
        /*0074*/ 	.byte	0x04, 0x46
        /*0076*/ 	.short	(.L_85 - .L_84)


	//   ....[0]....
.L_84:
        /*0078*/ 	.word	0x00000160


	//   ....[1]....
        /*007c*/ 	.word	0x000007b0


	//----- nvinfo : EIATTR_EXIT_INSTR_OFFSETS
	.align		4
.L_85:
        /*0080*/ 	.byte	0x04, 0x1c
        /*0082*/ 	.short	(.L_87 - .L_86)


	//   ....[0]....
.L_86:
        /*0084*/ 	.word	0x000000d0


	//   ....[1]....
        /*0088*/ 	.word	0x00000810


	//----- nvinfo : EIATTR_CRS_STACK_SIZE
	.align		4
.L_87:
        /*008c*/ 	.byte	0x04, 0x1e
        /*008e*/ 	.short	(.L_89 - .L_88)
.L_88:
        /*0090*/ 	.word	0x00000000


	//----- nvinfo : EIATTR_CBANK_PARAM_SIZE
	.align		4
.L_89:
        /*0094*/ 	.byte	0x03, 0x19
        /*0096*/ 	.short	0x001c


	//----- nvinfo : EIATTR_PARAM_CBANK
	.align		4
        /*0098*/ 	.byte	0x04, 0x0a
        /*009a*/ 	.short	(.L_91 - .L_90)
	.align		4
.L_90:
        /*009c*/ 	.word	index@(.nv.constant0.two_dimensional_median_filter)
        /*00a0*/ 	.short	0x0380
        /*00a2*/ 	.short	0x001c


	//----- nvinfo : EIATTR_SW_WAR
	.align		4
.L_91:
        /*00a4*/ 	.byte	0x04, 0x36
        /*00a6*/ 	.short	(.L_93 - .L_92)
.L_92:
        /*00a8*/ 	.word	0x00000008
.L_93:


//--------------------- .nv.callgraph             --------------------------
	.section	.nv.callgraph,"",@"SHT_CUDA_CALLGRAPH"
	.align	4
	.sectionentsize	8
	.align		4
        /*0000*/ 	.word	0x00000000
	.align		4
        /*0004*/ 	.word	0xffffffff
	.align		4
        /*0008*/ 	.word	index@(two_dimensional_remove_dark_outliers)
	.align		4
        /*000c*/ 	.word	index@(free)
	.align		4
        /*0010*/ 	.word	index@(two_dimensional_remove_dark_outliers)
	.align		4
        /*0014*/ 	.word	index@(malloc)
	.align		4
        /*0018*/ 	.word	index@(two_dimensional_remove_light_outliers)
	.align		4
        /*001c*/ 	.word	index@(free)
	.align		4
        /*0020*/ 	.word	index@(two_dimensional_remove_light_outliers)
	.align		4
        /*0024*/ 	.word	index@(malloc)
	.align		4
        /*0028*/ 	.word	index@(two_dimensional_median_filter)
	.align		4
        /*002c*/ 	.word	index@(free)
	.align		4
        /*0030*/ 	.word	index@(two_dimensional_median_filter)
	.align		4
        /*0034*/ 	.word	index@(malloc)
	.align		4
        /*0038*/ 	.word	0x00000000
	.align		4
        /*003c*/ 	.word	0xfffffffe
	.align		4
        /*0040*/ 	.word	0x00000000
	.align		4
        /*0044*/ 	.word	0xfffffffd
	.align		4
        /*0048*/ 	.word	0x00000000
	.align		4
        /*004c*/ 	.word	0xfffffffc


//--------------------- .nv.constant4             --------------------------
	.section	.nv.constant4,"a",@progbits
	.align	8
	.align		8
.nv.constant4:
        /*0000*/ 	.dword	free
	.align		8
        /*0008*/ 	.dword	malloc


//--------------------- .text.two_dimensional_remove_dark_outliers --------------------------
	.section	.text.two_dimensional_remove_dark_outliers,"ax",@progbits
	.align	128
        .global         two_dimensional_remove_dark_outliers
        .type           two_dimensional_remove_dark_outliers,@function
        .size           two_dimensional_remove_dark_outliers,(.L_x_42 - two_dimensional_remove_dark_outliers)
        .other          two_dimensional_remove_dark_outliers,@"STO_CUDA_ENTRY STV_DEFAULT"
two_dimensional_remove_dark_outliers:
.text.two_dimensional_remove_dark_outliers:
[----:B------:R-:W0:Y:S01]  /*0000*/  LDC R1, c[0x0][0x37c] ;  /* 0x0000df00ff017b82 */ /* 0x000e220000000800 */
[----:B------:R-:W1:Y:S07]  /*0010*/  S2R R18, SR_TID.Y ;  /* 0x0000000000127919 */ /* 0x000e6e0000002200 */
[----:B------:R-:W2:Y:S01]  /*0020*/  S2UR UR38, SR_CTAID.Y ;  /* 0x00000000002679c3 */ /* 0x000ea20000002600 */
[----:B------:R-:W3:Y:S01]  /*0030*/  LDCU.64 UR6, c[0x0][0x390] ;  /* 0x00007200ff0677ac */ /* 0x000ee20008000a00 */
[----:B------:R-:W4:Y:S06]  /*0040*/  S2R R0, SR_TID.X ;  /* 0x0000000000007919 */ /* 0x000f2c0000002100 */
[----:B------:R-:W4:Y:S01]  /*0050*/  LDC R19, c[0x0][0x360] ;  /* 0x0000d800ff137b82 */ /* 0x000f220000000800 */
[----:B------:R-:W2:Y:S07]  /*0060*/  LDCU UR4, c[0x0][0x364] ;  /* 0x00006c80ff0477ac */ /* 0x000eae0008000800 */
[----:B------:R-:W4:Y:S01]  /*0070*/  S2UR UR5, SR_CTAID.X ;  /* 0x00000000000579c3 */ /* 0x000f220000002500 */
[----:B--2---:R-:W-:-:S06]  /*0080*/  UIMAD UR38, UR38, UR4, URZ ;  /* 0x00000004262672a4 */ /* 0x004fcc000f8e02ff */
[----:B-1----:R-:W-:-:S05]  /*0090*/  VIADD R16, R18, UR38 ;  /* 0x0000002612107c36 */ /* 0x002fca0008000000 */
[----:B---3--:R-:W-:Y:S01]  /*00a0*/  ISETP.GE.U32.AND P0, PT, R16, UR7, PT ;  /* 0x0000000710007c0c */ /* 0x008fe2000bf06070 */
[----:B----4-:R-:W-:-:S05]  /*00b0*/  IMAD R19, R19, UR5, R0 ;  /* 0x0000000513137c24 */ /* 0x010fca000f8e0200 */
[----:B------:R-:W-:-:S13]  /*00c0*/  ISETP.GE.U32.OR P0, PT, R19, UR6, P0 ;  /* 0x0000000613007c0c */ /* 0x000fda0008706470 */
[----:B0-----:R-:W-:Y:S05]  /*00d0*/  @P0 EXIT ;  /* 0x000000000000094d */ /* 0x001fea0003800000 */
[----:B------:R-:W0:Y:S01]  /*00e0*/  LDC R22, c[0x0][0x398] ;  /* 0x0000e600ff167b82 */ /* 0x000e220000000800 */
[----:B------:R-:W-:Y:S01]  /*00f0*/  MOV R0, 0x8 ;  /* 0x0000000800007802 */ /* 0x000fe20000000f00 */
[----:B------:R-:W-:Y:S01]  /*0100*/  IMAD.MOV.U32 R17, RZ, RZ, R19 ;  /* 0x000000ffff117224 */ /* 0x000fe200078e0013 */
[----:B------:R-:W1:Y:S05]  /*0110*/  LDCU.64 UR36, c[0x0][0x358] ;  /* 0x00006b00ff2477ac */ /* 0x000e6a0008000a00 */
[----:B------:R2:W3:Y:S01]  /*0120*/  LDC.64 R2, c[0x4][R0] ;  /* 0x0100000000027b82 */ /* 0x0004e20000000a00 */
[----:B0-----:R-:W-:-:S04]  /*0130*/  IMAD R22, R22, R22, RZ ;  /* 0x0000001616167224 */ /* 0x001fc800078e02ff */
[----:B-12---:R-:W-:-:S07]  /*0140*/  IMAD.WIDE.U32 R4, R22, 0x4, RZ ;  /* 0x0000000416047825 */ /* 0x006fce00078e00ff */
[----:B------:R-:W-:-:S07]  /*0150*/  LEPC R20, `(.L_x_0) ;  /* 0x000000001014794e */ /* 0x000fce0000000000 */
[----:B---3--:R-:W-:Y:S05]  /*0160*/  CALL.ABS.NOINC R2 ;  /* 0x0000000002007343 */ /* 0x008fea0003c00000 */
.L_x_0:
[----:B------:R-:W0:Y:S02]  /*0170*/  LDC R14, c[0x0][0x398] ;  /* 0x0000e600ff0e7b82 */ /* 0x000e240000000800 */
[----:B0-----:R-:W-:-:S13]  /*0180*/  ISETP.GE.AND P0, PT, R14, 0x1, PT ;  /* 0x000000010e00780c */ /* 0x001fda0003f06270 */
[----:B------:R-:W-:Y:S05]  /*0190*/  @!P0 BRA `(.L_x_1) ;  /* 0x0000000400048947 */ /* 0x000fea0003800000 */
[----:B------:R-:W0:Y:S01]  /*01a0*/  LDC.64 R6, c[0x0][0x388] ;  /* 0x0000e200ff067b82 */ /* 0x000e220000000a00 */
[----:B------:R-:W-:Y:S01]  /*01b0*/  IADD3 R13, PT, PT, R16, R14, RZ ;  /* 0x0000000e100d7210 */ /* 0x000fe20007ffe0ff */
[----:B------:R-:W-:Y:S01]  /*01c0*/  HFMA2 R23, -RZ, RZ, 0, 0 ;  /* 0x00000000ff177431 */ /* 0x000fe200000001ff */
[----:B------:R-:W-:Y:S01]  /*01d0*/  BSSY.RECONVERGENT B0, `(.L_x_1) ;  /* 0x000003d000007945 */ /* 0x000fe20003800200 */
[----:B------:R-:W-:Y:S01]  /*01e0*/  LOP3.LUT R20, R14, 0x3, RZ, 0xc0, !PT ;  /* 0x000000030e147812 */ /* 0x000fe200078ec0ff */
[----:B------:R-:W-:Y:S01]  /*01f0*/  VIADD R0, R16, 0x3 ;  /* 0x0000000310007836 */ /* 0x000fe20000000000 */
[----:B------:R-:W-:Y:S01]  /*0200*/  IADD3 R18, PT, PT, R18, UR38, -R13 ;  /* 0x0000002612127c10 */ /* 0x000fe2000fffe80d */
[----:B------:R-:W-:Y:S01]  /*0210*/  IMAD.MOV.U32 R21, RZ, RZ, RZ ;  /* 0x000000ffff157224 */ /* 0x000fe200078e00ff */
[----:B------:R-:W1:Y:S01]  /*0220*/  LDC R3, c[0x0][0x394] ;  /* 0x0000e500ff037b82 */ /* 0x000e620000000800 */
[----:B------:R-:W-:Y:S02]  /*0230*/  IADD3 R12, PT, PT, R16, 0x2, RZ ;  /* 0x00000002100c7810 */ /* 0x000fe40007ffe0ff */
[----:B------:R-:W-:-:S02]  /*0240*/  ISETP.GT.U32.AND P0, PT, R18, -0x4, PT ;  /* 0xfffffffc1200780c */ /* 0x000fc40003f04070 */
[----:B0-----:R-:W-:-:S05]  /*0250*/  IADD3 R6, P1, PT, R6, 0x8, RZ ;  /* 0x0000000806067810 */ /* 0x001fca0007f3e0ff */
[----:B------:R-:W-:Y:S01]  /*0260*/  IMAD.X R7, RZ, RZ, R7, P1 ;  /* 0x000000ffff077224 */ /* 0x000fe200008e0607 */
[----:B------:R-:W-:Y:S02]  /*0270*/  IADD3 R2, P1, PT, R4, 0x8, RZ ;  /* 0x0000000804027810 */ /* 0x000fe40007f3e0ff */
[----:B-1----:R-:W-:Y:S01]  /*0280*/  IADD3 R18, PT, PT, R14, -0x1, R3 ;  /* 0xffffffff0e127810 */ /* 0x002fe20007ffe003 */
[----:B------:R-:W-:Y:S02]  /*0290*/  IMAD.IADD R14, R19, 0x1, R14 ;  /* 0x00000001130e7824 */ /* 0x000fe400078e020e */
[----:B------:R-:W-:-:S08]  /*02a0*/  IMAD.X R3, RZ, RZ, R5, P1 ;  /* 0x000000ffff037224 */ /* 0x000fd000008e0605 */
.L_x_6:
[----:B------:R-:W-:Y:S01]  /*02b0*/  ISETP.NE.AND P1, PT, R20, RZ, PT ;  /* 0x000000ff1400720c */ /* 0x000fe20003f25270 */
[----:B------:R-:W-:Y:S02]  /*02c0*/  IMAD R15, R18, R19, RZ ;  /* 0x00000013120f7224 */ /* 0x000fe400078e02ff */
[----:B------:R-:W-:-:S10]  /*02d0*/  IMAD.MOV.U32 R24, RZ, RZ, R16 ;  /* 0x000000ffff187224 */ /* 0x000fd400078e0010 */
[----:B012---:R-:W-:Y:S05]  /*02e0*/  @!P1 BRA `(.L_x_2) ;  /* 0x0000000000509947 */ /* 0x007fea0003800000 */
[----:B------:R-:W0:Y:S01]  /*02f0*/  LDC.64 R8, c[0x0][0x388] ;  /* 0x0000e200ff087b82 */ /* 0x000e220000000a00 */
[----:B------:R-:W-:-:S05]  /*0300*/  IADD3 R11, PT, PT, R16, R15, RZ ;  /* 0x0000000f100b7210 */ /* 0x000fca0007ffe0ff */
[----:B0-----:R-:W-:-:S05]  /*0310*/  IMAD.WIDE R8, R11, 0x4, R8 ;  /* 0x000000040b087825 */ /* 0x001fca00078e0208 */
[----:B------:R-:W2:Y:S01]  /*0320*/  LDG.E R25, desc[UR36][R8.64] ;  /* 0x0000002408197981 */ /* 0x000ea2000c1e1900 */
[----:B------:R-:W-:Y:S01]  /*0330*/  IMAD.WIDE R10, R21, 0x4, R4 ;  /* 0x00000004150a7825 */ /* 0x000fe200078e0204 */
[----:B------:R-:W-:-:S03]  /*0340*/  ISETP.NE.AND P1, PT, R20, 0x1, PT ;  /* 0x000000011400780c */ /* 0x000fc60003f25270 */
[----:B------:R-:W-:Y:S02]  /*0350*/  VIADD R24, R16, 0x1 ;  /* 0x0000000110187836 */ /* 0x000fe40000000000 */
[----:B------:R-:W-:Y:S01]  /*0360*/  VIADD R23, R21, 0x1 ;  /* 0x0000000115177836 */ /* 0x000fe20000000000 */
[----:B--2---:R0:W-:Y:S07]  /*0370*/  ST.E desc[UR36][R10.64], R25 ;  /* 0x000000190a007985 */ /* 0x0041ee000c101924 */
[----:B------:R-:W-:Y:S05]  /*0380*/  @!P1 BRA `(.L_x_2) ;  /* 0x0000000000289947 */ /* 0x000fea0003800000 */
[----:B0-----:R-:W2:Y:S01]  /*0390*/  LDG.E R25, desc[UR36][R8.64+0x4] ;  /* 0x0000042408197981 */ /* 0x001ea2000c1e1900 */
[----:B------:R-:W-:Y:S01]  /*03a0*/  ISETP.NE.AND P1, PT, R20, 0x2, PT ;  /* 0x000000021400780c */ /* 0x000fe20003f25270 */
[----:B------:R-:W-:Y:S01]  /*03b0*/  IMAD.MOV.U32 R24, RZ, RZ, R12 ;  /* 0x000000ffff187224 */ /* 0x000fe200078e000c */
[----:B------:R-:W-:Y:S01]  /*03c0*/  IADD3 R23, PT, PT, R21, 0x2, RZ ;  /* 0x0000000215177810 */ /* 0x000fe20007ffe0ff */
[----:B--2---:R1:W-:Y:S10]  /*03d0*/  ST.E desc[UR36][R10.64+0x4], R25 ;  /* 0x000004190a007985 */ /* 0x0043f4000c101924 */
[----:B------:R-:W-:Y:S05]  /*03e0*/  @!P1 BRA `(.L_x_2) ;  /* 0x0000000000109947 */ /* 0x000fea0003800000 */
[----:B------:R-:W2:Y:S01]  /*03f0*/  LDG.E R9, desc[UR36][R8.64+0x8] ;  /* 0x0000082408097981 */ /* 0x000ea2000c1e1900 */
[----:B------:R-:W-:Y:S01]  /*0400*/  VIADD R23, R21, 0x3 ;  /* 0x0000000315177836 */ /* 0x000fe20000000000 */
[----:B------:R-:W-:Y:S02]  /*0410*/  MOV R24, R0 ;  /* 0x0000000000187202 */ /* 0x000fe40000000f00 */
[----:B--2---:R2:W-:Y:S05]  /*0420*/  ST.E desc[UR36][R10.64+0x8], R9 ;  /* 0x000008090a007985 */ /* 0x0045ea000c101924 */
.L_x_2:
[----:B------:R-:W-:Y:S04]  /*0430*/  BSSY.RECONVERGENT B1, `(.L_x_3) ;  /* 0x0000012000017945 */ /* 0x000fe80003800200 */
[----:B------:R-:W-:Y:S05]  /*0440*/  @P0 BRA `(.L_x_4) ;  /* 0x0000000000400947 */ /* 0x000fea0003800000 */
[----:B------:R-:W-:-:S07]  /*0450*/  IMAD.IADD R15, R15, 0x1, R24 ;  /* 0x000000010f0f7824 */ /* 0x000fce00078e0218 */
.L_x_5:
[----:B--2---:R-:W-:-:S05]  /*0460*/  IMAD.WIDE R8, R15, 0x4, R6 ;  /* 0x000000040f087825 */ /* 0x004fca00078e0206 */
[----:B---3--:R-:W2:Y:S01]  /*0470*/  LDG.E R21, desc[UR36][R8.64+-0x8] ;  /* 0xfffff82408157981 */ /* 0x008ea2000c1e1900 */
[----:B01----:R-:W-:-:S05]  /*0480*/  IMAD.WIDE R10, R23, 0x4, R2 ;  /* 0x00000004170a7825 */ /* 0x003fca00078e0202 */
[----:B--2---:R3:W-:Y:S04]  /*0490*/  ST.E desc[UR36][R10.64+-0x8], R21 ;  /* 0xfffff8150a007985 */ /* 0x0047e8000c101924 */
[----:B------:R-:W2:Y:S04]  /*04a0*/  LDG.E R25, desc[UR36][R8.64+-0x4] ;  /* 0xfffffc2408197981 */ /* 0x000ea8000c1e1900 */
[----:B--2---:R3:W-:Y:S04]  /*04b0*/  ST.E desc[UR36][R10.64+-0x4], R25 ;  /* 0xfffffc190a007985 */ /* 0x0047e8000c101924 */
[----:B------:R-:W2:Y:S04]  /*04c0*/  LDG.E R27, desc[UR36][R8.64] ;  /* 0x00000024081b7981 */ /* 0x000ea8000c1e1900 */
[----:B--2---:R3:W-:Y:S04]  /*04d0*/  ST.E desc[UR36][R10.64], R27 ;  /* 0x0000001b0a007985 */ /* 0x0047e8000c101924 */
[----:B------:R-:W2:Y:S01]  /*04e0*/  LDG.E R29, desc[UR36][R8.64+0x4] ;  /* 0x00000424081d7981 */ /* 0x000ea2000c1e1900 */
[----:B------:R-:W-:Y:S01]  /*04f0*/  IADD3 R24, PT, PT, R24, 0x4, RZ ;  /* 0x0000000418187810 */ /* 0x000fe20007ffe0ff */
[----:B------:R-:W-:Y:S01]  /*0500*/  VIADD R23, R23, 0x4 ;  /* 0x0000000417177836 */ /* 0x000fe20000000000 */
[----:B------:R-:W-:-:S02]  /*0510*/  IADD3 R15, PT, PT, R15, 0x4, RZ ;  /* 0x000000040f0f7810 */ /* 0x000fc40007ffe0ff */
[----:B------:R-:W-:Y:S01]  /*0520*/  ISETP.GE.AND P1, PT, R24, R13, PT ;  /* 0x0000000d1800720c */ /* 0x000fe20003f26270 */
[----:B--2---:R3:W-:-:S12]  /*0530*/  ST.E desc[UR36][R10.64+0x4], R29 ;  /* 0x0000041d0a007985 */ /* 0x0047d8000c101924 */
[----:B------:R-:W-:Y:S05]  /*0540*/  @!P1 BRA `(.L_x_5) ;  /* 0xfffffffc00c49947 */ /* 0x000fea000383ffff */
.L_x_4:
[----:B------:R-:W-:Y:S05]  /*0550*/  BSYNC.RECONVERGENT B1 ;  /* 0x0000000000017941 */ /* 0x000fea0003800200 */
.L_x_3:
[----:B------:R-:W-:Y:S01]  /*0560*/  VIADD R19, R19, 0x1 ;  /* 0x0000000113137836 */ /* 0x000fe20000000000 */
[----:B---3--:R-:W-:-:S04]  /*0570*/  MOV R21, R23 ;  /* 0x0000001700157202 */ /* 0x008fc80000000f00 */
[----:B------:R-:W-:-:S13]  /*0580*/  ISETP.GE.AND P1, PT, R19, R14, PT ;  /* 0x0000000e1300720c */ /* 0x000fda0003f26270 */
[----:B------:R-:W-:Y:S05]  /*0590*/  @!P1 BRA `(.L_x_6) ;  /* 0xfffffffc00449947 */ /* 0x000fea000383ffff */
[----:B------:R-:W-:Y:S05]  /*05a0*/  BSYNC.RECONVERGENT B0 ;  /* 0x0000000000007941 */ /* 0x000fea0003800200 */
.L_x_1:
[----:B------:R-:W-:-:S13]  /*05b0*/  ISETP.GE.U32.AND P0, PT, R22, 0x2, PT ;  /* 0x000000021600780c */ /* 0x000fda0003f06070 */
[----:B------:R-:W-:Y:S05]  /*05c0*/  @!P0 BRA `(.L_x_7) ;  /* 0x00000000005c8947 */ /* 0x000fea0003800000 */
[----:B------:R-:W-:Y:S01]  /*05d0*/  BSSY.RECONVERGENT B0, `(.L_x_7) ;  /* 0x0000016000007945 */ /* 0x000fe20003800200 */
[----:B------:R-:W-:-:S07]  /*05e0*/  IMAD.MOV.U32 R7, RZ, RZ, 0x1 ;  /* 0x00000001ff077424 */ /* 0x000fce00078e00ff */
.L_x_11:
[----:B---3--:R-:W-:-:S05]  /*05f0*/  IMAD.WIDE.U32 R2, R7, 0x4, R4 ;  /* 0x0000000407027825 */ /* 0x008fca00078e0004 */
[----:B--2---:R2:W5:Y:S01]  /*0600*/  LD.E R9, desc[UR36][R2.64] ;  /* 0x0000002402097980 */ /* 0x004562000c101900 */
[----:B------:R-:W-:Y:S01]  /*0610*/  MOV R0, R7 ;  /* 0x0000000700007202 */ /* 0x000fe20000000f00 */
[----:B------:R-:W-:Y:S01]  /*0620*/  VIADD R7, R7, 0x1 ;  /* 0x0000000107077836 */ /* 0x000fe20000000000 */
[----:B------:R-:W-:Y:S04]  /*0630*/  BSSY.RECONVERGENT B1, `(.L_x_8) ;  /* 0x000000c000017945 */ /* 0x000fe80003800200 */
[----:B------:R-:W-:-:S13]  /*0640*/  ISETP.NE.AND P0, PT, R7, R22, PT ;  /* 0x000000160700720c */ /* 0x000fda0003f05270 */
.L_x_10:
[----:B01----:R-:W-:-:S05]  /*0650*/  IADD3 R11, PT, PT, R0, -0x1, RZ ;  /* 0xffffffff000b7810 */ /* 0x003fca0007ffe0ff */
[----:B--2---:R-:W-:-:S05]  /*0660*/  IMAD.WIDE.U32 R2, R11, 0x4, R4 ;  /* 0x000000040b027825 */ /* 0x004fca00078e0004 */
[----:B------:R-:W2:Y:S02]  /*0670*/  LD.E R6, desc[UR36][R2.64] ;  /* 0x0000002402067980 */ /* 0x000ea4000c101900 */
[----:B--2--5:R-:W-:-:S13]  /*0680*/  FSETP.GT.AND P1, PT, R6, R9, PT ;  /* 0x000000090600720b */ /* 0x024fda0003f24000 */
[----:B------:R-:W-:Y:S05]  /*0690*/  @!P1 BRA `(.L_x_9) ;  /* 0x0000000000149947 */ /* 0x000fea0003800000 */
[----:B------:R3:W-:Y:S01]  /*06a0*/  ST.E desc[UR36][R2.64+0x4], R6 ;  /* 0x0000040602007985 */ /* 0x0007e2000c101924 */
[----:B------:R-:W-:Y:S01]  /*06b0*/  ISETP.GT.AND P1, PT, R0, 0x1, PT ;  /* 0x000000010000780c */ /* 0x000fe20003f24270 */
[----:B------:R-:W-:-:S12]  /*06c0*/  IMAD.MOV.U32 R0, RZ, RZ, R11 ;  /* 0x000000ffff007224 */ /* 0x000fd800078e000b */
[----:B---3--:R-:W-:Y:S05]  /*06d0*/  @P1 BRA `(.L_x_10) ;  /* 0xfffffffc00dc1947 */ /* 0x008fea000383ffff */
[----:B------:R-:W-:-:S07]  /*06e0*/  HFMA2 R0, -RZ, RZ, 0, 0 ;  /* 0x00000000ff007431 */ /* 0x000fce00000001ff */
.L_x_9:
[----:B------:R-:W-:Y:S05]  /*06f0*/  BSYNC.RECONVERGENT B1 ;  /* 0x0000000000017941 */ /* 0x000fea0003800200 */
.L_x_8:
[----:B------:R-:W-:-:S05]  /*0700*/  IMAD.WIDE R2, R0, 0x4, R4 ;  /* 0x0000000400027825 */ /* 0x000fca00078e0204 */
[----:B------:R3:W-:Y:S01]  /*0710*/  ST.E desc[UR36][R2.64], R9 ;  /* 0x0000000902007985 */ /* 0x0007e2000c101924 */
[----:B------:R-:W-:Y:S05]  /*0720*/  @P0 BRA `(.L_x_11) ;  /* 0xfffffffc00b00947 */ /* 0x000fea000383ffff */
[----:B------:R-:W-:Y:S05]  /*0730*/  BSYNC.RECONVERGENT B0 ;  /* 0x0000000000007941 */ /* 0x000fea0003800200 */
.L_x_7:
[----:B---3--:R-:W-:-:S05]  /*0740*/  SHF.R.U32.HI R3, RZ, 0x1, R22 ;  /* 0x00000001ff037819 */ /* 0x008fca0000011616 */
[----:B------:R-:W-:-:S06]  /*0750*/  IMAD.WIDE.U32 R2, R3, 0x4, R4 ;  /* 0x0000000403027825 */ /* 0x000fcc00078e0004 */
[----:B------:R3:W5:Y:S01]  /*0760*/  LD.E R2, desc[UR36][R2.64] ;  /* 0x0000002402027980 */ /* 0x000762000c101900 */
[----:B------:R-:W-:-:S04]  /*0770*/  MOV R0, 0x0 ;  /* 0x0000000000007802 */ /* 0x000fc80000000f00 */
[----:B------:R3:W4:Y:S03]  /*0780*/  LDC.64 R6, c[0x4][R0] ;  /* 0x0100000000067b82 */ /* 0x0007260000000a00 */
[----:B------:R-:W-:-:S07]  /*0790*/  LEPC R20, `(.L_x_12) ;  /* 0x000000001014794e */ /* 0x000fce0000000000 */
[----:B012345:R-:W-:Y:S05]  /*07a0*/  CALL.ABS.NOINC R6 ;  /* 0x0000000006007343 */ /* 0x03ffea0003c00000 */
.L_x_12:
[----:B------:R-:W0:Y:S01]  /*07b0*/  LDC.64 R4, c[0x0][0x380] ;  /* 0x0000e000ff047b82 */ /* 0x000e220000000a00 */
[----:B------:R-:W1:Y:S02]  /*07c0*/  LDCU UR4, c[0x0][0x394] ;  /* 0x00007280ff0477ac */ /* 0x000e640008000800 */
[----:B-1----:R-:W-:Y:S01]  /*07d0*/  IMAD R17, R17, UR4, R16 ;  /* 0x0000000411117c24 */ /* 0x002fe2000f8e0210 */
[----:B------:R-:W1:Y:S03]  /*07e0*/  LDCU UR4, c[0x0][0x39c] ;  /* 0x00007380ff0477ac */ /* 0x000e660008000800 */
[----:B0-----:R-:W-:-:S05]  /*07f0*/  IMAD.WIDE.U32 R4, R17, 0x4, R4 ;  /* 0x0000000411047825 */ /* 0x001fca00078e0004 */
[----:B------:R-:W2:Y:S02]  /*0800*/  LDG.E R3, desc[UR36][R4.64] ;  /* 0x0000002404037981 */ /* 0x000ea4000c1e1900 */
[----:B--2---:R-:W-:-:S05]  /*0810*/  FADD R3, R2, -R3 ;  /* 0x8000000302037221 */ /* 0x004fca0000000000 */
[----:B-1----:R-:W-:-:S13]  /*0820*/  FSETP.GE.AND P0, PT, R3, UR4, PT ;  /* 0x0000000403007c0b */ /* 0x002fda000bf06000 */
[----:B------:R-:W-:Y:S05]  /*0830*/  @!P0 EXIT ;  /* 0x000000000000894d */ /* 0x000fea0003800000 */
[----:B------:R-:W-:Y:S01]  /*0840*/  STG.E desc[UR36][R4.64], R2 ;  /* 0x0000000204007986 */ /* 0x000fe2000c101924 */
[----:B------:R-:W-:Y:S05]  /*0850*/  EXIT ;  /* 0x000000000000794d */ /* 0x000fea0003800000 */
.L_x_13:
[----:B------:R-:W-:-:S00]  /*0860*/  BRA `(.L_x_13) ;  /* 0xfffffffc00fc7947 */ /* 0x000fc0000383ffff */
[----:B------:R-:W-:-:S00]  /*0870*/  NOP ;  /* 0x0000000000007918 */ /* 0x000fc00000000000 */
        /* <DEDUP_REMOVED lines=8> */
.L_x_42:


//--------------------- .text.two_dimensional_remove_light_outliers --------------------------
	.section	.text.two_dimensional_remove_light_outliers,"ax",@progbits
	.align	128
        .global         two_dimensional_remove_light_outliers
        .type           two_dimensional_remove_light_outliers,@function
        .size           two_dimensional_remove_light_outliers,(.L_x_43 - two_dimensional_remove_light_outliers)
        .other          two_dimensional_remove_light_outliers,@"STO_CUDA_ENTRY STV_DEFAULT"
two_dimensional_remove_light_outliers:
.text.two_dimensional_remove_light_outliers:
        /* <DEDUP_REMOVED lines=23> */
.L_x_14:
        /* <DEDUP_REMOVED lines=20> */
.L_x_20:
        /* <DEDUP_REMOVED lines=24> */
.L_x_16:
[----:B------:R-:W-:Y:S04]  /*0430*/  BSSY.RECONVERGENT B1, `(.L_x_17) ;  /* 0x0000012000017945 */ /* 0x000fe80003800200 */
[----:B------:R-:W-:Y:S05]  /*0440*/  @P0 BRA `(.L_x_18) ;  /* 0x0000000000400947 */ /* 0x000fea0003800000 */
[----:B------:R-:W-:-:S07]  /*0450*/  IMAD.IADD R15, R15, 0x1, R24 ;  /* 0x000000010f0f7824 */ /* 0x000fce00078e0218 */
.L_x_19:
        /* <DEDUP_REMOVED lines=15> */
.L_x_18:
[----:B------:R-:W-:Y:S05]  /*0550*/  BSYNC.RECONVERGENT B1 ;  /* 0x0000000000017941 */ /* 0x000fea0003800200 */
.L_x_17:
[----:B------:R-:W-:Y:S01]  /*0560*/  VIADD R19, R19, 0x1 ;  /* 0x0000000113137836 */ /* 0x000fe20000000000 */
[----:B---3--:R-:W-:-:S04]  /*0570*/  MOV R21, R23 ;  /* 0x0000001700157202 */ /* 0x008fc80000000f00 */
[----:B------:R-:W-:-:S13]  /*0580*/  ISETP.GE.AND P1, PT, R19, R14, PT ;  /* 0x0000000e1300720c */ /* 0x000fda0003f26270 */
[----:B------:R-:W-:Y:S05]  /*0590*/  @!P1 BRA `(.L_x_20) ;  /* 0xfffffffc00449947 */ /* 0x000fea000383ffff */
[----:B------:R-:W-:Y:S05]  /*05a0*/  BSYNC.RECONVERGENT B0 ;  /* 0x0000000000007941 */ /* 0x000fea0003800200 */
.L_x_15:
[----:B------:R-:W-:-:S13]  /*05b0*/  ISETP.GE.U32.AND P0, PT, R22, 0x2, PT ;  /* 0x000000021600780c */ /* 0x000fda0003f06070 */
[----:B------:R-:W-:Y:S05]  /*05c0*/  @!P0 BRA `(.L_x_21) ;  /* 0x00000000005c8947 */ /* 0x000fea0003800000 */
[----:B------:R-:W-:Y:S01]  /*05d0*/  BSSY.RECONVERGENT B0, `(.L_x_21) ;  /* 0x0000016000007945 */ /* 0x000fe20003800200 */
[----:B------:R-:W-:-:S07]  /*05e0*/  IMAD.MOV.U32 R7, RZ, RZ, 0x1 ;  /* 0x00000001ff077424 */ /* 0x000fce00078e00ff */
.L_x_25:
[----:B---3--:R-:W-:-:S05]  /*05f0*/  IMAD.WIDE.U32 R2, R7, 0x4, R4 ;  /* 0x0000000407027825 */ /* 0x008fca00078e0004 */
[----:B--2---:R2:W5:Y:S01]  /*0600*/  LD.E R9, desc[UR36][R2.64] ;  /* 0x0000002402097980 */ /* 0x004562000c101900 */
[----:B------:R-:W-:Y:S01]  /*0610*/  MOV R0, R7 ;  /* 0x0000000700007202 */ /* 0x000fe20000000f00 */
[----:B------:R-:W-:Y:S01]  /*0620*/  VIADD R7, R7, 0x1 ;  /* 0x0000000107077836 */ /* 0x000fe20000000000 */
[----:B------:R-:W-:Y:S04]  /*0630*/  BSSY.RECONVERGENT B1, `(.L_x_22) ;  /* 0x000000c000017945 */ /* 0x000fe80003800200 */
[----:B------:R-:W-:-:S13]  /*0640*/  ISETP.NE.AND P0, PT, R7, R22, PT ;  /* 0x000000160700720c */ /* 0x000fda0003f05270 */
.L_x_24:
        /* <DEDUP_REMOVED lines=10> */
.L_x_23:
[----:B------:R-:W-:Y:S05]  /*06f0*/  BSYNC.RECONVERGENT B1 ;  /* 0x0000000000017941 */ /* 0x000fea0003800200 */
.L_x_22:
[----:B------:R-:W-:-:S05]  /*0700*/  IMAD.WIDE R2, R0, 0x4, R4 ;  /* 0x0000000400027825 */ /* 0x000fca00078e0204 */
[----:B------:R3:W-:Y:S01]  /*0710*/  ST.E desc[UR36][R2.64], R9 ;  /* 0x0000000902007985 */ /* 0x0007e2000c101924 */
[----:B------:R-:W-:Y:S05]  /*0720*/  @P0 BRA `(.L_x_25) ;  /* 0xfffffffc00b00947 */ /* 0x000fea000383ffff */
[----:B------:R-:W-:Y:S05]  /*0730*/  BSYNC.RECONVERGENT B0 ;  /* 0x0000000000007941 */ /* 0x000fea0003800200 */
.L_x_21:
[----:B---3--:R-:W-:-:S05]  /*0740*/  SHF.R.U32.HI R3, RZ, 0x1, R22 ;  /* 0x00000001ff037819 */ /* 0x008fca0000011616 */
[----:B------:R-:W-:-:S06]  /*0750*/  IMAD.WIDE.U32 R2, R3, 0x4, R4 ;  /* 0x0000000403027825 */ /* 0x000fcc00078e0004 */
[----:B------:R3:W5:Y:S01]  /*0760*/  LD.E R2, desc[UR36][R2.64] ;  /* 0x0000002402027980 */ /* 0x000762000c101900 */
[----:B------:R-:W-:-:S04]  /*0770*/  MOV R0, 0x0 ;  /* 0x0000000000007802 */ /* 0x000fc80000000f00 */
[----:B------:R3:W4:Y:S03]  /*0780*/  LDC.64 R6, c[0x4][R0] ;  /* 0x0100000000067b82 */ /* 0x0007260000000a00 */
[----:B------:R-:W-:-:S07]  /*0790*/  LEPC R20, `(.L_x_26) ;  /* 0x000000001014794e */ /* 0x000fce0000000000 */
[----:B012345:R-:W-:Y:S05]  /*07a0*/  CALL.ABS.NOINC R6 ;  /* 0x0000000006007343 */ /* 0x03ffea0003c00000 */
.L_x_26:
[----:B------:R-:W0:Y:S01]  /*07b0*/  LDC.64 R4, c[0x0][0x380] ;  /* 0x0000e000ff047b82 */ /* 0x000e220000000a00 */
[----:B------:R-:W1:Y:S02]  /*07c0*/  LDCU UR4, c[0x0][0x394] ;  /* 0x00007280ff0477ac */ /* 0x000e640008000800 */
[----:B-1----:R-:W-:Y:S01]  /*07d0*/  IMAD R17, R17, UR4, R16 ;  /* 0x0000000411117c24 */ /* 0x002fe2000f8e0210 */
[----:B------:R-:W1:Y:S03]  /*07e0*/  LDCU UR4, c[0x0][0x39c] ;  /* 0x00007380ff0477ac */ /* 0x000e660008000800 */
[----:B0-----:R-:W-:-:S05]  /*07f0*/  IMAD.WIDE.U32 R4, R17, 0x4, R4 ;  /* 0x0000000411047825 */ /* 0x001fca00078e0004 */
[----:B------:R-:W2:Y:S02]  /*0800*/  LDG.E R3, desc[UR36][R4.64] ;  /* 0x0000002404037981 */ /* 0x000ea4000c1e1900 */
[----:B--2---:R-:W-:-:S05]  /*0810*/  FADD R3, -R2, R3 ;  /* 0x0000000302037221 */ /* 0x004fca0000000100 */
[----:B-1----:R-:W-:-:S13]  /*0820*/  FSETP.GE.AND P0, PT, R3, UR4, PT ;  /* 0x0000000403007c0b */ /* 0x002fda000bf06000 */
[----:B------:R-:W-:Y:S05]  /*0830*/  @!P0 EXIT ;  /* 0x000000000000894d */ /* 0x000fea0003800000 */
[----:B------:R-:W-:Y:S01]  /*0840*/  STG.E desc[UR36][R4.64], R2 ;  /* 0x0000000204007986 */ /* 0x000fe2000c101924 */
[----:B------:R-:W-:Y:S05]  /*0850*/  EXIT ;  /* 0x000000000000794d */ /* 0x000fea0003800000 */
.L_x_27:
        /* <DEDUP_REMOVED lines=10> */
.L_x_43:


//--------------------- .text.two_dimensional_median_filter --------------------------
	.section	.text.two_dimensional_median_filter,"ax",@progbits
	.align	128
        .global         two_dimensional_median_filter
        .type           two_dimensional_median_filter,@function
        .size           two_dimensional_median_filter,(.L_x_44 - two_dimensional_median_filter)
        .other          two_dimensional_median_filter,@"STO_CUDA_ENTRY STV_DEFAULT"
two_dimensional_median_filter:
.text.two_dimensional_median_filter:
        /* <DEDUP_REMOVED lines=23> */
.L_x_28:
        /* <DEDUP_REMOVED lines=13> */
[----:B------:R-:W-:Y:S01]  /*0240*/  ISETP.GT.U32.AND P0, PT, R18, -0x4, PT ;  /* 0xfffffffc1200780c */ /* 0x000fe20003f04070 */
[----:B------:R-:W-:Y:S01]  /*0250*/  IMAD.IADD R18, R19, 0x1, R0 ;  /* 0x0000000113127824 */ /* 0x000fe200078e0200 */
[----:B0-----:R-:W-:-:S05]  /*0260*/  IADD3 R6, P1, PT, R6, 0x8, RZ ;  /* 0x0000000806067810 */ /* 0x001fca0007f3e0ff */
[----:B------:R-:W-:Y:S01]  /*0270*/  IMAD.X R7, RZ, RZ, R7, P1 ;  /* 0x000000ffff077224 */ /* 0x000fe200008e0607 */
[----:B------:R-:W-:Y:S02]  /*0280*/  IADD3 R2, P1, PT, R4, 0x8, RZ ;  /* 0x0000000804027810 */ /* 0x000fe40007f3e0ff */
[----:B-1----:R-:W-:Y:S01]  /*0290*/  IADD3 R20, PT, PT, R0, -0x1, R3 ;  /* 0xffffffff00147810 */ /* 0x002fe20007ffe003 */
[----:B------:R-:W-:Y:S02]  /*02a0*/  VIADD R0, R16, 0x3 ;  /* 0x0000000310007836 */ /* 0x000fe40000000000 */
[----:B------:R-:W-:-:S08]  /*02b0*/  IMAD.X R3, RZ, RZ, R5, P1 ;  /* 0x000000ffff037224 */ /* 0x000fd000008e0605 */
.L_x_34:
[----:B------:R-:W-:Y:S01]  /*02c0*/  ISETP.NE.AND P1, PT, R23, RZ, PT ;  /* 0x000000ff1700720c */ /* 0x000fe20003f25270 */
[----:B------:R-:W-:Y:S01]  /*02d0*/  IMAD R21, R20, R19, RZ ;  /* 0x0000001314157224 */ /* 0x000fe200078e02ff */
[----:B------:R-:W-:-:S11]  /*02e0*/  MOV R24, R16 ;  /* 0x0000001000187202 */ /* 0x000fd60000000f00 */
[----:B012---:R-:W-:Y:S05]  /*02f0*/  @!P1 BRA `(.L_x_30) ;  /* 0x0000000000509947 */ /* 0x007fea0003800000 */
[----:B------:R-:W0:Y:S01]  /*0300*/  LDC.64 R8, c[0x0][0x388] ;  /* 0x0000e200ff087b82 */ /* 0x000e220000000a00 */
[----:B------:R-:W-:-:S04]  /*0310*/  IMAD.IADD R11, R16, 0x1, R21 ;  /* 0x00000001100b7824 */ /* 0x000fc800078e0215 */
[----:B0-----:R-:W-:-:S05]  /*0320*/  IMAD.WIDE R8, R11, 0x4, R8 ;  /* 0x000000040b087825 */ /* 0x001fca00078e0208 */
[----:B------:R-:W2:Y:S01]  /*0330*/  LDG.E R27, desc[UR36][R8.64] ;  /* 0x00000024081b7981 */ /* 0x000ea2000c1e1900 */
[----:B------:R-:W-:Y:S01]  /*0340*/  IMAD.WIDE R10, R15, 0x4, R4 ;  /* 0x000000040f0a7825 */ /* 0x000fe200078e0204 */
[----:B------:R-:W-:Y:S02]  /*0350*/  ISETP.NE.AND P1, PT, R23, 0x1, PT ;  /* 0x000000011700780c */ /* 0x000fe40003f25270 */
[----:B------:R-:W-:Y:S01]  /*0360*/  MOV R24, R14 ;  /* 0x0000000e00187202 */ /* 0x000fe20000000f00 */
[----:B------:R-:W-:Y:S01]  /*0370*/  VIADD R25, R15, 0x1 ;  /* 0x000000010f197836 */ /* 0x000fe20000000000 */
[----:B--2---:R0:W-:Y:S09]  /*0380*/  ST.E desc[UR36][R10.64], R27 ;  /* 0x0000001b0a007985 */ /* 0x0041f2000c101924 */
[----:B------:R-:W-:Y:S05]  /*0390*/  @!P1 BRA `(.L_x_30) ;  /* 0x0000000000289947 */ /* 0x000fea0003800000 */
[----:B0-----:R-:W2:Y:S01]  /*03a0*/  LDG.E R27, desc[UR36][R8.64+0x4] ;  /* 0x00000424081b7981 */ /* 0x001ea2000c1e1900 */
[----:B------:R-:W-:Y:S01]  /*03b0*/  ISETP.NE.AND P1, PT, R23, 0x2, PT ;  /* 0x000000021700780c */ /* 0x000fe20003f25270 */
[----:B------:R-:W-:Y:S02]  /*03c0*/  VIADD R25, R15, 0x2 ;  /* 0x000000020f197836 */ /* 0x000fe40000000000 */
[----:B------:R-:W-:Y:S01]  /*03d0*/  IMAD.MOV.U32 R24, RZ, RZ, R12 ;  /* 0x000000ffff187224 */ /* 0x000fe200078e000c */
[----:B--2---:R1:W-:Y:S09]  /*03e0*/  ST.E desc[UR36][R10.64+0x4], R27 ;  /* 0x0000041b0a007985 */ /* 0x0043f2000c101924 */
[----:B------:R-:W-:Y:S05]  /*03f0*/  @!P1 BRA `(.L_x_30) ;  /* 0x0000000000109947 */ /* 0x000fea0003800000 */
[----:B------:R-:W2:Y:S01]  /*0400*/  LDG.E R9, desc[UR36][R8.64+0x8] ;  /* 0x0000082408097981 */ /* 0x000ea2000c1e1900 */
[----:B------:R-:W-:Y:S01]  /*0410*/  IADD3 R25, PT, PT, R15, 0x3, RZ ;  /* 0x000000030f197810 */ /* 0x000fe20007ffe0ff */
[----:B------:R-:W-:Y:S02]  /*0420*/  IMAD.MOV.U32 R24, RZ, RZ, R0 ;  /* 0x000000ffff187224 */ /* 0x000fe400078e0000 */
[----:B--2---:R2:W-:Y:S05]  /*0430*/  ST.E desc[UR36][R10.64+0x8], R9 ;  /* 0x000008090a007985 */ /* 0x0045ea000c101924 */
.L_x_30:
[----:B------:R-:W-:Y:S04]  /*0440*/  BSSY.RECONVERGENT B1, `(.L_x_31) ;  /* 0x0000012000017945 */ /* 0x000fe80003800200 */
[----:B------:R-:W-:Y:S05]  /*0450*/  @P0 BRA `(.L_x_32) ;  /* 0x0000000000400947 */ /* 0x000fea0003800000 */
[----:B------:R-:W-:-:S07]  /*0460*/  IMAD.IADD R21, R21, 0x1, R24 ;  /* 0x0000000115157824 */ /* 0x000fce00078e0218 */
.L_x_33:
        /* <DEDUP_REMOVED lines=15> */
.L_x_32:
[----:B------:R-:W-:Y:S05]  /*0560*/  BSYNC.RECONVERGENT B1 ;  /* 0x0000000000017941 */ /* 0x000fea0003800200 */
.L_x_31:
[----:B------:R-:W-:Y:S01]  /*0570*/  VIADD R19, R19, 0x1 ;  /* 0x0000000113137836 */ /* 0x000fe20000000000 */
[----:B---3--:R-:W-:-:S04]  /*0580*/  MOV R15, R25 ;  /* 0x00000019000f7202 */ /* 0x008fc80000000f00 */
[----:B------:R-:W-:-:S13]  /*0590*/  ISETP.GE.AND P1, PT, R19, R18, PT ;  /* 0x000000121300720c */ /* 0x000fda0003f26270 */
[----:B------:R-:W-:Y:S05]  /*05a0*/  @!P1 BRA `(.L_x_34) ;  /* 0xfffffffc00449947 */ /* 0x000fea000383ffff */
[----:B------:R-:W-:Y:S05]  /*05b0*/  BSYNC.RECONVERGENT B0 ;  /* 0x0000000000007941 */ /* 0x000fea0003800200 */
.L_x_29:
[----:B------:R-:W-:-:S13]  /*05c0*/  ISETP.GE.U32.AND P0, PT, R22, 0x2, PT ;  /* 0x000000021600780c */ /* 0x000fda0003f06070 */
[----:B------:R-:W-:Y:S05]  /*05d0*/  @!P0 BRA `(.L_x_35) ;  /* 0x00000000005c8947 */ /* 0x000fea0003800000 */
[----:B------:R-:W-:Y:S01]  /*05e0*/  BSSY.RECONVERGENT B0, `(.L_x_35) ;  /* 0x0000016000007945 */ /* 0x000fe20003800200 */
[----:B------:R-:W-:-:S07]  /*05f0*/  IMAD.MOV.U32 R7, RZ, RZ, 0x1 ;  /* 0x00000001ff077424 */ /* 0x000fce00078e00ff */
.L_x_39:
[----:B---3--:R-:W-:-:S05]  /*0600*/  IMAD.WIDE.U32 R2, R7, 0x4, R4 ;  /* 0x0000000407027825 */ /* 0x008fca00078e0004 */
[----:B--2---:R2:W5:Y:S01]  /*0610*/  LD.E R9, desc[UR36][R2.64] ;  /* 0x0000002402097980 */ /* 0x004562000c101900 */
[----:B------:R-:W-:Y:S01]  /*0620*/  MOV R0, R7 ;  /* 0x0000000700007202 */ /* 0x000fe20000000f00 */
[----:B------:R-:W-:Y:S01]  /*0630*/  VIADD R7, R7, 0x1 ;  /* 0x0000000107077836 */ /* 0x000fe20000000000 */
[----:B------:R-:W-:Y:S04]  /*0640*/  BSSY.RECONVERGENT B1, `(.L_x_36) ;  /* 0x000000c000017945 */ /* 0x000fe80003800200 */
[----:B------:R-:W-:-:S13]  /*0650*/  ISETP.NE.AND P0, PT, R7, R22, PT ;  /* 0x000000160700720c */ /* 0x000fda0003f05270 */
.L_x_38:
        /* <DEDUP_REMOVED lines=10> */
.L_x_37:
[----:B------:R-:W-:Y:S05]  /*0700*/  BSYNC.RECONVERGENT B1 ;  /* 0x0000000000017941 */ /* 0x000fea0003800200 */
.L_x_36:
[----:B------:R-:W-:-:S05]  /*0710*/  IMAD.WIDE R2, R0, 0x4, R4 ;  /* 0x0000000400027825 */ /* 0x000fca00078e0204 */
[----:B------:R3:W-:Y:S01]  /*0720*/  ST.E desc[UR36][R2.64], R9 ;  /* 0x0000000902007985 */ /* 0x0007e2000c101924 */
[----:B------:R-:W-:Y:S05]  /*0730*/  @P0 BRA `(.L_x_39) ;  /* 0xfffffffc00b00947 */ /* 0x000fea000383ffff */
[----:B------:R-:W-:Y:S05]  /*0740*/  BSYNC.RECONVERGENT B0 ;  /* 0x0000000000007941 */ /* 0x000fea0003800200 */
.L_x_35:
[----:B---3--:R-:W-:-:S05]  /*0750*/  SHF.R.U32.HI R3, RZ, 0x1, R22 ;  /* 0x00000001ff037819 */ /* 0x008fca0000011616 */
[----:B------:R-:W-:-:S06]  /*0760*/  IMAD.WIDE.U32 R2, R3, 0x4, R4 ;  /* 0x0000000403027825 */ /* 0x000fcc00078e0004 */
[----:B------:R3:W5:Y:S01]  /*0770*/  LD.E R2, desc[UR36][R2.64] ;  /* 0x0000002402027980 */ /* 0x000762000c101900 */
[----:B------:R-:W-:-:S04]  /*0780*/  MOV R0, 0x0 ;  /* 0x0000000000007802 */ /* 0x000fc80000000f00 */
[----:B------:R3:W4:Y:S03]  /*0790*/  LDC.64 R6, c[0x4][R0] ;  /* 0x0100000000067b82 */ /* 0x0007260000000a00 */
[----:B------:R-:W-:-:S07]  /*07a0*/  LEPC R20, `(.L_x_40) ;  /* 0x000000001014794e */ /* 0x000fce0000000000 */
[----:B012345:R-:W-:Y:S05]  /*07b0*/  CALL.ABS.NOINC R6 ;  /* 0x0000000006007343 */ /* 0x03ffea0003c00000 */
.L_x_40:
[----:B------:R-:W0:Y:S01]  /*07c0*/  LDC.64 R4, c[0x0][0x380] ;  /* 0x0000e000ff047b82 */ /* 0x000e220000000a00 */
[----:B------:R-:W1:Y:S02]  /*07d0*/  LDCU UR4, c[0x0][0x394] ;  /* 0x00007280ff0477ac */ /* 0x000e640008000800 */
[----:B-1----:R-:W-:-:S04]  /*07e0*/  IMAD R17, R17, UR4, R16 ;  /* 0x0000000411117c24 */ /* 0x002fc8000f8e0210 */
[----:B0-----:R-:W-:-:S05]  /*07f0*/  IMAD.WIDE.U32 R4, R17, 0x4, R4 ;  /* 0x0000000411047825 */ /* 0x001fca00078e0004 */
[----:B------:R-:W-:Y:S01]  /*0800*/  STG.E desc[UR36][R4.64], R2 ;  /* 0x0000000204007986 */ /* 0x000fe2000c101924 */
[----:B------:R-:W-:Y:S05]  /*0810*/  EXIT ;  /* 0x000000000000794d */ /* 0x000fea0003800000 */
.L_x_41:
        /* <DEDUP_REMOVED lines=14> */
.L_x_44:


//--------------------- .nv.shared.reserved.0     --------------------------
	.section	.nv.shared.reserved.0,"aw",@nobits
	.weak		__nv_reservedSMEM_offset_0_alias
	.size		__nv_reservedSMEM_offset_0_alias, 0, 64
	.other		__nv_reservedSMEM_offset_0_alias,@"STO_CUDA_RESERVED_SHARED STV_DEFAULT"
__nv_reservedSMEM_offset_0_alias:
	.zero		0
	.zero		64


//--------------------- .nv.constant0.two_dimensional_remove_dark_outliers --------------------------
	.section	.nv.constant0.two_dimensional_remove_dark_outliers,"a",@progbits
	.sectionflags	@""
	.align	4
.nv.constant0.two_dimensional_remove_dark_outliers:
	.zero		928


//--------------------- .nv.constant0.two_dimensional_remove_light_outliers --------------------------
	.section	.nv.constant0.two_dimensional_remove_light_outliers,"a",@progbits
	.sectionflags	@""
	.align	4
.nv.constant0.two_dimensional_remove_light_outliers:
	.zero		928


//--------------------- .nv.constant0.two_dimensional_median_filter --------------------------
	.section	.nv.constant0.two_dimensional_median_filter,"a",@progbits
	.sectionflags	@""
	.align	4
.nv.constant0.two_dimensional_median_filter:
	.zero		924


//--------------------- SYMBOLS --------------------------

	.type		.nv.reservedSmem.offset0,@object
	.size		.nv.reservedSmem.offset0,0x4
	.type		free,@function
	.type		malloc,@function
